//
// Generated by NVIDIA NVVM Compiler
//
// Compiler Build ID: CL-36424714
// Cuda compilation tools, release 13.0, V13.0.88
// Based on NVVM 20.0.0
//

.version 9.0
.target sm_100
.address_size 64

	// .globl	_Z8f_addmatPfS_ii

.visible .entry _Z8f_addmatPfS_ii(
	.param .u64 .ptr .align 1 _Z8f_addmatPfS_ii_param_0,
	.param .u64 .ptr .align 1 _Z8f_addmatPfS_ii_param_1,
	.param .u32 _Z8f_addmatPfS_ii_param_2,
	.param .u32 _Z8f_addmatPfS_ii_param_3
)
{
	.reg .pred 	%p<7>;
	.reg .b32 	%r<31>;
	.reg .b32 	%f<16>;
	.reg .b64 	%rd<13>;

	ld.param.u64 	%rd5, [_Z8f_addmatPfS_ii_param_0];
	ld.param.u64 	%rd6, [_Z8f_addmatPfS_ii_param_1];
	ld.param.u32 	%r14, [_Z8f_addmatPfS_ii_param_2];
	ld.param.u32 	%r15, [_Z8f_addmatPfS_ii_param_3];
	cvta.to.global.u64 	%rd1, %rd6;
	cvta.to.global.u64 	%rd2, %rd5;
	mov.u32 	%r16, %tid.x;
	mov.u32 	%r17, %tid.y;
	mov.u32 	%r18, %ntid.x;
	mov.u32 	%r19, %ctaid.x;
	mov.u32 	%r20, %ntid.y;
	mad.lo.s32 	%r21, %r20, %r19, %r17;
	mad.lo.s32 	%r22, %r21, %r18, %r16;
	shl.b32 	%r1, %r22, 2;
	mul.lo.s32 	%r2, %r15, %r14;
	setp.le.s32 	%p1, %r2, %r1;
	@%p1 bra 	$L__BB0_8;
	sub.s32 	%r23, %r2, %r1;
	min.s32 	%r24, %r23, 4;
	add.s32 	%r3, %r1, %r24;
	setp.lt.s32 	%p2, %r23, 1;
	@%p2 bra 	$L__BB0_8;
	add.s32 	%r25, %r1, 1;
	max.s32 	%r4, %r3, %r25;
	and.b32  	%r5, %r4, 3;
	setp.eq.s32 	%p3, %r5, 0;
	mov.u32 	%r29, %r1;
	@%p3 bra 	$L__BB0_5;
	neg.s32 	%r27, %r5;
	mov.u32 	%r29, %r1;
$L__BB0_4:
	.pragma "nounroll";
	mul.wide.s32 	%rd7, %r29, 4;
	add.s64 	%rd8, %rd1, %rd7;
	add.s64 	%rd9, %rd2, %rd7;
	ld.global.f32 	%f1, [%rd9];
	ld.global.f32 	%f2, [%rd8];
	add.f32 	%f3, %f1, %f2;
	st.global.f32 	[%rd8], %f3;
	add.s32 	%r29, %r29, 1;
	add.s32 	%r27, %r27, 1;
	setp.ne.s32 	%p4, %r27, 0;
	@%p4 bra 	$L__BB0_4;
$L__BB0_5:
	sub.s32 	%r26, %r1, %r4;
	setp.gt.u32 	%p5, %r26, -4;
	@%p5 bra 	$L__BB0_8;
	add.s64 	%rd3, %rd2, 8;
	add.s64 	%rd4, %rd1, 8;
$L__BB0_7:
	.pragma "nounroll";
	mul.wide.s32 	%rd10, %r29, 4;
	add.s64 	%rd11, %rd3, %rd10;
	add.s64 	%rd12, %rd4, %rd10;
	ld.global.f32 	%f4, [%rd11+-8];
	ld.global.f32 	%f5, [%rd12+-8];
	add.f32 	%f6, %f4, %f5;
	st.global.f32 	[%rd12+-8], %f6;
	ld.global.f32 	%f7, [%rd11+-4];
	ld.global.f32 	%f8, [%rd12+-4];
	add.f32 	%f9, %f7, %f8;
	st.global.f32 	[%rd12+-4], %f9;
	ld.global.f32 	%f10, [%rd11];
	ld.global.f32 	%f11, [%rd12];
	add.f32 	%f12, %f10, %f11;
	st.global.f32 	[%rd12], %f12;
	ld.global.f32 	%f13, [%rd11+4];
	ld.global.f32 	%f14, [%rd12+4];
	add.f32 	%f15, %f13, %f14;
	st.global.f32 	[%rd12+4], %f15;
	add.s32 	%r29, %r29, 4;
	setp.lt.s32 	%p6, %r29, %r3;
	@%p6 bra 	$L__BB0_7;
$L__BB0_8:
	ret;

}


// ===== COMPILED SASS (sm_100) =====

	.target	sm_100

	.elftype	@"ET_EXEC"


//--------------------- .note.nv.tkinfo           --------------------------
	.section	.note.nv.tkinfo,"",@"SHT_NOTE"
	.sectionflags	@"SHF_NOTE_NV_TKINFO"
	.tkinfo
        /*0018*/ 	.word	0x00000002
        /*0030*/ 	.string	""
        /*0030*/ 	.string	"ptxas"
        /*0030*/ 	.string	"Cuda compilation tools, release 13.0, V13.0.88"
        /*0030*/ 	.string	"Build cuda_13.0.r13.0/compiler.36424714_0"
        /*0030*/ 	.string	"-arch sm_100 -m 64 "



//--------------------- .note.nv.cuinfo           --------------------------
	.section	.note.nv.cuinfo,"",@"SHT_NOTE"
	.sectionflags	@"SHF_NOTE_NV_CUINFO"
        /*0018*/ 	.short	0x0002
        /*001a*/ 	.short	0x0064
        /*001c*/ 	.short	0x0082
	.zero		2


//--------------------- .nv.info                  --------------------------
	.section	.nv.info,"",@"SHT_CUDA_INFO"
	.align	4


	//----- nvinfo : EIATTR_REGCOUNT
	.align		4
        /*0000*/ 	.byte	0x04, 0x2f
        /*0002*/ 	.short	(.L_1 - .L_0)
	.align		4
.L_0:
        /*0004*/ 	.word	index@(_Z8f_addmatPfS_ii)
        /*0008*/ 	.word	0x00000012


	//----- nvinfo : EIATTR_FRAME_SIZE
	.align		4
.L_1:
        /*000c*/ 	.byte	0x04, 0x11
        /*000e*/ 	.short	(.L_3 - .L_2)
	.align		4
.L_2:
        /*0010*/ 	.word	index@(_Z8f_addmatPfS_ii)
        /*0014*/ 	.word	0x00000000


	//----- nvinfo : EIATTR_MIN_STACK_SIZE
	.align		4
.L_3:
        /*0018*/ 	.byte	0x04, 0x12
        /*001a*/ 	.short	(.L_5 - .L_4)
	.align		4
.L_4:
        /*001c*/ 	.word	index@(_Z8f_addmatPfS_ii)
        /*0020*/ 	.word	0x00000000
.L_5:


//--------------------- .nv.compat                --------------------------
	.section	.nv.compat,"",@"SHT_CUDA_COMPAT_INFO"
	.align	4
        /*0000*/ 	.byte	0x02, 0x09, 0x00, 0x00, 0x02, 0x02, 0x01, 0x00, 0x02, 0x05, 0x05, 0x00, 0x03, 0x07, 0x01, 0x01
        /*0010*/ 	.byte	0x02, 0x03, 0x00, 0x00, 0x02, 0x06, 0x01, 0x00, 0x04, 0x0b, 0x08, 0x00, 0x09, 0x00, 0x00, 0x00
        /*0020*/ 	.byte	0x00, 0x00, 0x00, 0x00


//--------------------- .nv.info._Z8f_addmatPfS_ii --------------------------
	.section	.nv.info._Z8f_addmatPfS_ii,"",@"SHT_CUDA_INFO"
	.sectionflags	@""
	.align	4


	//----- nvinfo : EIATTR_CUDA_API_VERSION
	.align		4
        /*0000*/ 	.byte	0x04, 0x37
        /*0002*/ 	.short	(.L_7 - .L_6)
.L_6:
        /*0004*/ 	.word	0x00000082


	//----- nvinfo : EIATTR_KPARAM_INFO
	.align		4
.L_7:
        /*0008*/ 	.byte	0x04, 0x17
        /*000a*/ 	.short	(.L_9 - .L_8)
.L_8:
        /*000c*/ 	.word	0x00000000
        /*0010*/ 	.short	0x0003
        /*0012*/ 	.short	0x0014
        /*0014*/ 	.byte	0x00, 0xf0, 0x11, 0x00


	//----- nvinfo : EIATTR_KPARAM_INFO
	.align		4
.L_9:
        /*0018*/ 	.byte	0x04, 0x17
        /*001a*/ 	.short	(.L_11 - .L_10)
.L_10:
        /*001c*/ 	.word	0x00000000
        /*0020*/ 	.short	0x0002
        /*0022*/ 	.short	0x0010
        /*0024*/ 	.byte	0x00, 0xf0, 0x11, 0x00


	//----- nvinfo : EIATTR_KPARAM_INFO
	.align		4
.L_11:
        /*0028*/ 	.byte	0x04, 0x17
        /*002a*/ 	.short	(.L_13 - .L_12)
.L_12:
        /*002c*/ 	.word	0x00000000
        /*0030*/ 	.short	0x0001
        /*0032*/ 	.short	0x0008
        /*0034*/ 	.byte	0x00, 0xf5, 0x21, 0x00


	//----- nvinfo : EIATTR_KPARAM_INFO
	.align		4
.L_13:
        /*0038*/ 	.byte	0x04, 0x17
        /*003a*/ 	.short	(.L_15 - .L_14)
.L_14:
        /*003c*/ 	.word	0x00000000
        /*0040*/ 	.short	0x0000
        /*0042*/ 	.short	0x0000
        /*0044*/ 	.byte	0x00, 0xf5, 0x21, 0x00


	//----- nvinfo : EIATTR_SPARSE_MMA_MASK
	.align		4
.L_15:
        /*0048*/ 	.byte	0x03, 0x50
        /*004a*/ 	.short	0x0000


	//----- nvinfo : EIATTR_MAXREG_COUNT
	.align		4
        /*004c*/ 	.byte	0x03, 0x1b
        /*004e*/ 	.short	0x00ff


	//----- nvinfo : EIATTR_MERCURY_ISA_VERSION
	.align		4
        /*0050*/ 	.byte	0x03, 0x5f
        /*0052*/ 	.short	0x0101


	//----- nvinfo : EIATTR_VRC_CTA_INIT_COUNT
	.align		4
        /*0054*/ 	.byte	0x02, 0x4a
	.zero		1
	.zero		1


	//----- nvinfo : EIATTR_EXIT_INSTR_OFFSETS
	.align		4
        /*0058*/ 	.byte	0x04, 0x1c
        /*005a*/ 	.short	(.L_17 - .L_16)


	//   ....[0]....
.L_16:
        /*005c*/ 	.word	0x000000c0


	//   ....[1]....
        /*0060*/ 	.word	0x000000f0


	//   ....[2]....
        /*0064*/ 	.word	0x00000270


	//   ....[3]....
        /*0068*/ 	.word	0x00000460


	//----- nvinfo : EIATTR_CRS_STACK_SIZE
	.align		4
.L_17:
        /*006c*/ 	.byte	0x04, 0x1e
        /*006e*/ 	.short	(.L_19 - .L_18)
.L_18:
        /*0070*/ 	.word	0x00000000


	//----- nvinfo : EIATTR_CBANK_PARAM_SIZE
	.align		4
.L_19:
        /*0074*/ 	.byte	0x03, 0x19
        /*0076*/ 	.short	0x0018


	//----- nvinfo : EIATTR_PARAM_CBANK
	.align		4
        /*0078*/ 	.byte	0x04, 0x0a
        /*007a*/ 	.short	(.L_21 - .L_20)
	.align		4
.L_20:
        /*007c*/ 	.word	index@(.nv.constant0._Z8f_addmatPfS_ii)
        /*0080*/ 	.short	0x0380
        /*0082*/ 	.short	0x0018


	//----- nvinfo : EIATTR_SW_WAR
	.align		4
.L_21:
        /*0084*/ 	.byte	0x04, 0x36
        /*0086*/ 	.short	(.L_23 - .L_22)
.L_22:
        /*0088*/ 	.word	0x00000008
.L_23:


//--------------------- .nv.callgraph             --------------------------
	.section	.nv.callgraph,"",@"SHT_CUDA_CALLGRAPH"
	.align	4
	.sectionentsize	8
	.align		4
        /*0000*/ 	.word	0x00000000
	.align		4
        /*0004*/ 	.word	0xffffffff
	.align		4
        /*0008*/ 	.word	0x00000000
	.align		4
        /*000c*/ 	.word	0xfffffffe
	.align		4
        /*0010*/ 	.word	0x00000000
	.align		4
        /*0014*/ 	.word	0xfffffffd
	.align		4
        /*0018*/ 	.word	0x00000000
	.align		4
        /*001c*/ 	.word	0xfffffffc


//--------------------- .text._Z8f_addmatPfS_ii   --------------------------
	.section	.text._Z8f_addmatPfS_ii,"ax",@progbits
	.align	128
        .global         _Z8f_addmatPfS_ii
        .type           _Z8f_addmatPfS_ii,@function
        .size           _Z8f_addmatPfS_ii,(.L_x_5 - _Z8f_addmatPfS_ii)
        .other          _Z8f_addmatPfS_ii,@"STO_CUDA_ENTRY STV_DEFAULT"
_Z8f_addmatPfS_ii:
.text._Z8f_addmatPfS_ii:
[----:B------:R-:W-:Y:S01]  /*0000*/  LDC R1, c[0x0][0x37c] ;  /* 0x0000df00ff017b82 */ /* 0x000fe20000000800 */
[----:B------:R-:W0:Y:S01]  /*0010*/  S2R R0, SR_TID.Y ;  /* 0x0000000000007919 */ /* 0x000e220000002200 */
[----:B------:R-:W1:Y:S06]  /*0020*/  LDCU UR6, c[0x0][0x360] ;  /* 0x00006c00ff0677ac */ /* 0x000e6c0008000800 */
[----:B------:R-:W0:Y:S01]  /*0030*/  S2UR UR7, SR_CTAID.X ;  /* 0x00000000000779c3 */ /* 0x000e220000002500 */
[----:B------:R-:W1:Y:S01]  /*0040*/  S2R R3, SR_TID.X ;  /* 0x0000000000037919 */ /* 0x000e620000002100 */
[----:B------:R-:W2:Y:S06]  /*0050*/  LDCU.64 UR4, c[0x0][0x390] ;  /* 0x00007200ff0477ac */ /* 0x000eac0008000a00 */
[----:B------:R-:W0:Y:S01]  /*0060*/  LDC R5, c[0x0][0x364] ;  /* 0x0000d900ff057b82 */ /* 0x000e220000000800 */
[----:B--2---:R-:W-:Y:S01]  /*0070*/  UIMAD UR4, UR5, UR4, URZ ;  /* 0x00000004050472a4 */ /* 0x004fe2000f8e02ff */
[----:B0-----:R-:W-:-:S04]  /*0080*/  IMAD R0, R5, UR7, R0 ;  /* 0x0000000705007c24 */ /* 0x001fc8000f8e0200 */
[----:B-1----:R-:W-:-:S05]  /*0090*/  IMAD R0, R0, UR6, R3 ;  /* 0x0000000600007c24 */ /* 0x002fca000f8e0203 */
[----:B------:R-:W-:-:S04]  /*00a0*/  SHF.L.U32 R3, R0, 0x2, RZ ;  /* 0x0000000200037819 */ /* 0x000fc800000006ff */
[----:B------:R-:W-:-:S13]  /*00b0*/  ISETP.LT.AND P0, PT, R3, UR4, PT ;  /* 0x0000000403007c0c */ /* 0x000fda000bf01270 */
[----:B------:R-:W-:Y:S05]  /*00c0*/  @!P0 EXIT ;  /* 0x000000000000894d */ /* 0x000fea0003800000 */
[----:B------:R-:W-:-:S04]  /*00d0*/  IADD3 R0, PT, PT, -R3, UR4, RZ ;  /* 0x0000000403007c10 */ /* 0x000fc8000fffe1ff */
[----:B------:R-:W-:-:S13]  /*00e0*/  ISETP.GE.AND P0, PT, R0, 0x1, PT ;  /* 0x000000010000780c */ /* 0x000fda0003f06270 */
[----:B------:R-:W-:Y:S05]  /*00f0*/  @!P0 EXIT ;  /* 0x000000000000894d */ /* 0x000fea0003800000 */
[----:B------:R-:W-:Y:S01]  /*0100*/  VIMNMX R0, PT, PT, R0, 0x4, PT ;  /* 0x0000000400007848 */ /* 0x000fe20003fe0100 */
[----:B------:R-:W0:Y:S01]  /*0110*/  LDCU.64 UR12, c[0x0][0x358] ;  /* 0x00006b00ff0c77ac */ /* 0x000e220008000a00 */
[----:B------:R-:W-:Y:S03]  /*0120*/  BSSY.RECONVERGENT B0, `(.L_x_0) ;  /* 0x0000014000007945 */ /* 0x000fe60003800200 */
[----:B------:R-:W-:-:S05]  /*0130*/  IMAD.IADD R0, R3, 0x1, R0 ;  /* 0x0000000103007824 */ /* 0x000fca00078e0200 */
[----:B------:R-:W-:-:S04]  /*0140*/  VIADDMNMX R2, R3, 0x1, R0, !PT ;  /* 0x0000000103027846 */ /* 0x000fc80007800100 */
[----:B------:R-:W-:Y:S02]  /*0150*/  IADD3 R4, PT, PT, R3, -R2, RZ ;  /* 0x8000000203047210 */ /* 0x000fe40007ffe0ff */
[----:B------:R-:W-:Y:S02]  /*0160*/  LOP3.LUT P1, R2, R2, 0x3, RZ, 0xc0, !PT ;  /* 0x0000000302027812 */ /* 0x000fe4000782c0ff */
[----:B------:R-:W-:-:S11]  /*0170*/  ISETP.GT.U32.AND P0, PT, R4, -0x4, PT ;  /* 0xfffffffc0400780c */ /* 0x000fd60003f04070 */
[----:B0-----:R-:W-:Y:S05]  /*0180*/  @!P1 BRA `(.L_x_1) ;  /* 0x0000000000349947 */ /* 0x001fea0003800000 */
[----:B------:R-:W0:Y:S01]  /*0190*/  LDC.64 R10, c[0x0][0x380] ;  /* 0x0000e000ff0a7b82 */ /* 0x000e220000000a00 */
[----:B------:R-:W-:-:S07]  /*01a0*/  IMAD.MOV R2, RZ, RZ, -R2 ;  /* 0x000000ffff027224 */ /* 0x000fce00078e0a02 */
[----:B------:R-:W1:Y:S02]  /*01b0*/  LDC.64 R8, c[0x0][0x388] ;  /* 0x0000e200ff087b82 */ /* 0x000e640000000a00 */
.L_x_2:
[----:B0-----:R-:W-:-:S04]  /*01c0*/  IMAD.WIDE R6, R3, 0x4, R10 ;  /* 0x0000000403067825 */ /* 0x001fc800078e020a */
[C---:B-12---:R-:W-:Y:S02]  /*01d0*/  IMAD.WIDE R4, R3.reuse, 0x4, R8 ;  /* 0x0000000403047825 */ /* 0x046fe400078e0208 */
[----:B------:R-:W2:Y:S04]  /*01e0*/  LDG.E R6, desc[UR12][R6.64] ;  /* 0x0000000c06067981 */ /* 0x000ea8000c1e1900 */
[----:B------:R-:W2:Y:S01]  /*01f0*/  LDG.E R13, desc[UR12][R4.64] ;  /* 0x0000000c040d7981 */ /* 0x000ea2000c1e1900 */
[----:B------:R-:W-:Y:S01]  /*0200*/  IADD3 R2, PT, PT, R2, 0x1, RZ ;  /* 0x0000000102027810 */ /* 0x000fe20007ffe0ff */
[----:B------:R-:W-:-:S03]  /*0210*/  VIADD R3, R3, 0x1 ;  /* 0x0000000103037836 */ /* 0x000fc60000000000 */
[----:B------:R-:W-:Y:S01]  /*0220*/  ISETP.NE.AND P1, PT, R2, RZ, PT ;  /* 0x000000ff0200720c */ /* 0x000fe20003f25270 */
[----:B--2---:R-:W-:-:S05]  /*0230*/  FADD R13, R6, R13 ;  /* 0x0000000d060d7221 */ /* 0x004fca0000000000 */
[----:B------:R2:W-:Y:S07]  /*0240*/  STG.E desc[UR12][R4.64], R13 ;  /* 0x0000000d04007986 */ /* 0x0005ee000c10190c */
[----:B------:R-:W-:Y:S05]  /*0250*/  @P1 BRA `(.L_x_2) ;  /* 0xfffffffc00d81947 */ /* 0x000fea000383ffff */
.L_x_1:
[----:B------:R-:W-:Y:S05]  /*0260*/  BSYNC.RECONVERGENT B0 ;  /* 0x0000000000007941 */ /* 0x000fea0003800200 */
.L_x_0:
[----:B------:R-:W-:Y:S05]  /*0270*/  @P0 EXIT ;  /* 0x000000000000094d */ /* 0x000fea0003800000 */
[----:B------:R-:W0:Y:S02]  /*0280*/  LDCU.128 UR8, c[0x0][0x380] ;  /* 0x00007000ff0877ac */ /* 0x000e240008000c00 */
[----:B0-----:R-:W-:Y:S02]  /*0290*/  UIADD3 UR6, UP0, UPT, UR8, 0x8, URZ ;  /* 0x0000000808067890 */ /* 0x001fe4000ff1e0ff */
[----:B------:R-:W-:Y:S02]  /*02a0*/  UIADD3 UR4, UP1, UPT, UR10, 0x8, URZ ;  /* 0x000000080a047890 */ /* 0x000fe4000ff3e0ff */
[----:B------:R-:W-:Y:S02]  /*02b0*/  UIADD3.X UR7, UPT, UPT, URZ, UR9, URZ, UP0, !UPT ;  /* 0x00000009ff077290 */ /* 0x000fe400087fe4ff */
[----:B------:R-:W-:-:S12]  /*02c0*/  UIADD3.X UR5, UPT, UPT, URZ, UR11, URZ, UP1, !UPT ;  /* 0x0000000bff057290 */ /* 0x000fd80008ffe4ff */
.L_x_3:
[----:B------:R-:W-:Y:S01]  /*02d0*/  MOV R6, UR6 ;  /* 0x0000000600067c02 */ /* 0x000fe20008000f00 */
[----:B0-2---:R-:W-:Y:S01]  /*02e0*/  IMAD.U32 R4, RZ, RZ, UR4 ;  /* 0x00000004ff047e24 */ /* 0x005fe2000f8e00ff */
[----:B------:R-:W-:Y:S02]  /*02f0*/  MOV R7, UR7 ;  /* 0x0000000700077c02 */ /* 0x000fe40008000f00 */
[----:B------:R-:W-:Y:S01]  /*0300*/  MOV R5, UR5 ;  /* 0x0000000500057c02 */ /* 0x000fe20008000f00 */
[----:B------:R-:W-:-:S04]  /*0310*/  IMAD.WIDE R6, R3, 0x4, R6 ;  /* 0x0000000403067825 */ /* 0x000fc800078e0206 */
[----:B------:R-:W-:Y:S01]  /*0320*/  IMAD.WIDE R4, R3, 0x4, R4 ;  /* 0x0000000403047825 */ /* 0x000fe200078e0204 */
[----:B------:R-:W2:Y:S04]  /*0330*/  LDG.E R2, desc[UR12][R6.64+-0x8] ;  /* 0xfffff80c06027981 */ /* 0x000ea8000c1e1900 */
[----:B------:R-:W2:Y:S04]  /*0340*/  LDG.E R9, desc[UR12][R4.64+-0x8] ;  /* 0xfffff80c04097981 */ /* 0x000ea8000c1e1900 */
[----:B------:R-:W3:Y:S04]  /*0350*/  LDG.E R11, desc[UR12][R4.64+-0x4] ;  /* 0xfffffc0c040b7981 */ /* 0x000ee8000c1e1900 */
[----:B------:R-:W4:Y:S04]  /*0360*/  LDG.E R13, desc[UR12][R4.64] ;  /* 0x0000000c040d7981 */ /* 0x000f28000c1e1900 */
[----:B------:R-:W5:Y:S01]  /*0370*/  LDG.E R15, desc[UR12][R4.64+0x4] ;  /* 0x0000040c040f7981 */ /* 0x000f62000c1e1900 */
[----:B--2---:R-:W-:-:S05]  /*0380*/  FADD R9, R2, R9 ;  /* 0x0000000902097221 */ /* 0x004fca0000000000 */
[----:B------:R0:W-:Y:S04]  /*0390*/  STG.E desc[UR12][R4.64+-0x8], R9 ;  /* 0xfffff80904007986 */ /* 0x0001e8000c10190c */
[----:B------:R-:W3:Y:S02]  /*03a0*/  LDG.E R2, desc[UR12][R6.64+-0x4] ;  /* 0xfffffc0c06027981 */ /* 0x000ee4000c1e1900 */
[----:B---3--:R-:W-:-:S05]  /*03b0*/  FADD R11, R2, R11 ;  /* 0x0000000b020b7221 */ /* 0x008fca0000000000 */
[----:B------:R0:W-:Y:S04]  /*03c0*/  STG.E desc[UR12][R4.64+-0x4], R11 ;  /* 0xfffffc0b04007986 */ /* 0x0001e8000c10190c */
[----:B------:R-:W4:Y:S02]  /*03d0*/  LDG.E R2, desc[UR12][R6.64] ;  /* 0x0000000c06027981 */ /* 0x000f24000c1e1900 */
[----:B----4-:R-:W-:-:S05]  /*03e0*/  FADD R13, R2, R13 ;  /* 0x0000000d020d7221 */ /* 0x010fca0000000000 */
[----:B------:R0:W-:Y:S04]  /*03f0*/  STG.E desc[UR12][R4.64], R13 ;  /* 0x0000000d04007986 */ /* 0x0001e8000c10190c */
[----:B------:R-:W5:Y:S01]  /*0400*/  LDG.E R2, desc[UR12][R6.64+0x4] ;  /* 0x0000040c06027981 */ /* 0x000f62000c1e1900 */
[----:B------:R-:W-:-:S04]  /*0410*/  IADD3 R3, PT, PT, R3, 0x4, RZ ;  /* 0x0000000403037810 */ /* 0x000fc80007ffe0ff */
[----:B------:R-:W-:Y:S01]  /*0420*/  ISETP.GE.AND P0, PT, R3, R0, PT ;  /* 0x000000000300720c */ /* 0x000fe20003f06270 */
[----:B-----5:R-:W-:-:S05]  /*0430*/  FADD R15, R2, R15 ;  /* 0x0000000f020f7221 */ /* 0x020fca0000000000 */
[----:B------:R0:W-:Y:S07]  /*0440*/  STG.E desc[UR12][R4.64+0x4], R15 ;  /* 0x0000040f04007986 */ /* 0x0001ee000c10190c */
[----:B------:R-:W-:Y:S05]  /*0450*/  @!P0 BRA `(.L_x_3) ;  /* 0xfffffffc009c8947 */ /* 0x000fea000383ffff */
[----:B------:R-:W-:Y:S05]  /*0460*/  EXIT ;  /* 0x000000000000794d */ /* 0x000fea0003800000 */
.L_x_4:
[----:B------:R-:W-:-:S00]  /*0470*/  BRA `(.L_x_4) ;  /* 0xfffffffc00fc7947 */ /* 0x000fc0000383ffff */
[----:B------:R-:W-:-:S00]  /*0480*/  NOP ;  /* 0x0000000000007918 */ /* 0x000fc00000000000 */
[----:B------:R-:W-:-:S00]  /*0490*/  NOP ;  /* 0x0000000000007918 */ /* 0x000fc00000000000 */
[----:B------:R-:W-:-:S00]  /*04a0*/  NOP ;  /* 0x0000000000007918 */ /* 0x000fc00000000000 */
[----:B------:R-:W-:-:S00]  /*04b0*/  NOP ;  /* 0x0000000000007918 */ /* 0x000fc00000000000 */
[----:B------:R-:W-:-:S00]  /*04c0*/  NOP ;  /* 0x0000000000007918 */ /* 0x000fc00000000000 */
[----:B------:R-:W-:-:S00]  /*04d0*/  NOP ;  /* 0x0000000000007918 */ /* 0x000fc00000000000 */
[----:B------:R-:W-:-:S00]  /*04e0*/  NOP ;  /* 0x0000000000007918 */ /* 0x000fc00000000000 */
[----:B------:R-:W-:-:S00]  /*04f0*/  NOP ;  /* 0x0000000000007918 */ /* 0x000fc00000000000 */
.L_x_5:


//--------------------- .nv.shared.reserved.0     --------------------------
	.section	.nv.shared.reserved.0,"aw",@nobits
	.weak		__nv_reservedSMEM_offset_0_alias
	.size		__nv_reservedSMEM_offset_0_alias, 0, 64
	.other		__nv_reservedSMEM_offset_0_alias,@"STO_CUDA_RESERVED_SHARED STV_DEFAULT"
__nv_reservedSMEM_offset_0_alias:
	.zero		0
	.zero		64


//--------------------- .nv.constant0._Z8f_addmatPfS_ii --------------------------
	.section	.nv.constant0._Z8f_addmatPfS_ii,"a",@progbits
	.sectionflags	@""
	.align	4
.nv.constant0._Z8f_addmatPfS_ii:
	.zero		920


//--------------------- SYMBOLS --------------------------

	.type		.nv.reservedSmem.offset0,@object
	.size		.nv.reservedSmem.offset0,0x4
